//
// Generated by NVIDIA NVVM Compiler
//
// Compiler Build ID: CL-36424714
// Cuda compilation tools, release 13.0, V13.0.88
// Based on NVVM 20.0.0
//

.version 9.0
.target sm_100
.address_size 64

	// .globl	_Z3genPjiS_iS_iPi
// _ZZ3genPjiS_iS_iPiE4some has been demoted

.visible .entry _Z3genPjiS_iS_iPi(
	.param .u64 .ptr .align 1 _Z3genPjiS_iS_iPi_param_0,
	.param .u32 _Z3genPjiS_iS_iPi_param_1,
	.param .u64 .ptr .align 1 _Z3genPjiS_iS_iPi_param_2,
	.param .u32 _Z3genPjiS_iS_iPi_param_3,
	.param .u64 .ptr .align 1 _Z3genPjiS_iS_iPi_param_4,
	.param .u32 _Z3genPjiS_iS_iPi_param_5,
	.param .u64 .ptr .align 1 _Z3genPjiS_iS_iPi_param_6
)
{
	.reg .pred 	%p<10>;
	.reg .b32 	%r<33>;
	.reg .b64 	%rd<17>;
	// demoted variable
	.shared .align 4 .b8 _ZZ3genPjiS_iS_iPiE4some[1024];
	ld.param.u64 	%rd5, [_Z3genPjiS_iS_iPi_param_0];
	ld.param.u32 	%r14, [_Z3genPjiS_iS_iPi_param_1];
	ld.param.u64 	%rd6, [_Z3genPjiS_iS_iPi_param_2];
	ld.param.u32 	%r15, [_Z3genPjiS_iS_iPi_param_3];
	ld.param.u64 	%rd8, [_Z3genPjiS_iS_iPi_param_4];
	ld.param.u32 	%r16, [_Z3genPjiS_iS_iPi_param_5];
	ld.param.u64 	%rd7, [_Z3genPjiS_iS_iPi_param_6];
	cvta.to.global.u64 	%rd1, %rd8;
	mov.u32 	%r30, %tid.x;
	mov.u32 	%r17, %ctaid.x;
	mov.u32 	%r2, %ntid.x;
	mad.lo.s32 	%r3, %r17, %r2, %r30;
	setp.ge.s32 	%p1, %r30, %r15;
	@%p1 bra 	$L__BB0_3;
	cvta.to.global.u64 	%rd2, %rd6;
$L__BB0_2:
	mul.wide.s32 	%rd9, %r30, 4;
	add.s64 	%rd10, %rd2, %rd9;
	ld.global.u32 	%r18, [%rd10];
	shl.b32 	%r19, %r30, 2;
	mov.u32 	%r20, _ZZ3genPjiS_iS_iPiE4some;
	add.s32 	%r21, %r20, %r19;
	st.shared.u32 	[%r21], %r18;
	add.s32 	%r30, %r30, %r2;
	setp.lt.s32 	%p2, %r30, %r15;
	@%p2 bra 	$L__BB0_2;
$L__BB0_3:
	bar.sync 	0;
	setp.ge.s32 	%p3, %r3, %r14;
	setp.lt.s32 	%p4, %r15, 1;
	or.pred  	%p5, %p3, %p4;
	@%p5 bra 	$L__BB0_11;
	mov.u32 	%r22, %nctaid.x;
	mul.lo.s32 	%r6, %r2, %r22;
	cvta.to.global.u64 	%rd3, %rd5;
	cvta.to.global.u64 	%rd4, %rd7;
	mov.u32 	%r31, %r3;
$L__BB0_5:
	mul.wide.s32 	%rd11, %r31, 4;
	add.s64 	%rd12, %rd3, %rd11;
	ld.global.u32 	%r8, [%rd12];
	mov.b32 	%r32, 0;
$L__BB0_6:
	shl.b32 	%r24, %r32, 2;
	mov.u32 	%r25, _ZZ3genPjiS_iS_iPiE4some;
	add.s32 	%r26, %r25, %r24;
	ld.shared.u32 	%r10, [%r26];
	and.b32  	%r27, %r10, %r8;
	setp.ne.s32 	%p6, %r27, 0;
	@%p6 bra 	$L__BB0_9;
	atom.global.add.u32 	%r11, [%rd4], 1;
	setp.ge.s32 	%p7, %r11, %r16;
	@%p7 bra 	$L__BB0_11;
	add.s32 	%r28, %r10, %r8;
	mul.wide.s32 	%rd13, %r11, 4;
	add.s64 	%rd14, %rd1, %rd13;
	st.global.u32 	[%rd14], %r28;
$L__BB0_9:
	add.s32 	%r32, %r32, 1;
	setp.ne.s32 	%p8, %r32, %r15;
	@%p8 bra 	$L__BB0_6;
	add.s32 	%r31, %r31, %r6;
	setp.lt.s32 	%p9, %r31, %r14;
	@%p9 bra 	$L__BB0_5;
$L__BB0_11:
	mul.wide.s32 	%rd15, %r3, 4;
	add.s64 	%rd16, %rd1, %rd15;
	mov.b32 	%r29, 0;
	st.global.u32 	[%rd16], %r29;
	ret;

}


// ===== COMPILED SASS (sm_100) =====

	.target	sm_100

	.elftype	@"ET_EXEC"


//--------------------- .note.nv.tkinfo           --------------------------
	.section	.note.nv.tkinfo,"",@"SHT_NOTE"
	.sectionflags	@"SHF_NOTE_NV_TKINFO"
	.tkinfo
        /*0018*/ 	.word	0x00000002
        /*0030*/ 	.string	""
        /*0030*/ 	.string	"ptxas"
        /*0030*/ 	.string	"Cuda compilation tools, release 13.0, V13.0.88"
        /*0030*/ 	.string	"Build cuda_13.0.r13.0/compiler.36424714_0"
        /*0030*/ 	.string	"-arch sm_100 -m 64 "



//--------------------- .note.nv.cuinfo           --------------------------
	.section	.note.nv.cuinfo,"",@"SHT_NOTE"
	.sectionflags	@"SHF_NOTE_NV_CUINFO"
        /*0018*/ 	.short	0x0002
        /*001a*/ 	.short	0x0064
        /*001c*/ 	.short	0x0082
	.zero		2


//--------------------- .nv.info                  --------------------------
	.section	.nv.info,"",@"SHT_CUDA_INFO"
	.align	4


	//----- nvinfo : EIATTR_REGCOUNT
	.align		4
        /*0000*/ 	.byte	0x04, 0x2f
        /*0002*/ 	.short	(.L_1 - .L_0)
	.align		4
.L_0:
        /*0004*/ 	.word	index@(_Z3genPjiS_iS_iPi)
        /*0008*/ 	.word	0x00000012


	//----- nvinfo : EIATTR_FRAME_SIZE
	.align		4
.L_1:
        /*000c*/ 	.byte	0x04, 0x11
        /*000e*/ 	.short	(.L_3 - .L_2)
	.align		4
.L_2:
        /*0010*/ 	.word	index@(_Z3genPjiS_iS_iPi)
        /*0014*/ 	.word	0x00000000


	//----- nvinfo : EIATTR_MIN_STACK_SIZE
	.align		4
.L_3:
        /*0018*/ 	.byte	0x04, 0x12
        /*001a*/ 	.short	(.L_5 - .L_4)
	.align		4
.L_4:
        /*001c*/ 	.word	index@(_Z3genPjiS_iS_iPi)
        /*0020*/ 	.word	0x00000000
.L_5:


//--------------------- .nv.compat                --------------------------
	.section	.nv.compat,"",@"SHT_CUDA_COMPAT_INFO"
	.align	4
        /*0000*/ 	.byte	0x02, 0x09, 0x00, 0x00, 0x02, 0x02, 0x01, 0x00, 0x02, 0x05, 0x05, 0x00, 0x03, 0x07, 0x01, 0x01
        /*0010*/ 	.byte	0x02, 0x03, 0x00, 0x00, 0x02, 0x06, 0x01, 0x00, 0x04, 0x0b, 0x08, 0x00, 0x09, 0x00, 0x00, 0x00
        /*0020*/ 	.byte	0x00, 0x00, 0x00, 0x00


//--------------------- .nv.info._Z3genPjiS_iS_iPi --------------------------
	.section	.nv.info._Z3genPjiS_iS_iPi,"",@"SHT_CUDA_INFO"
	.sectionflags	@""
	.align	4


	//----- nvinfo : EIATTR_CUDA_API_VERSION
	.align		4
        /*0000*/ 	.byte	0x04, 0x37
        /*0002*/ 	.short	(.L_7 - .L_6)
.L_6:
        /*0004*/ 	.word	0x00000082


	//----- nvinfo : EIATTR_KPARAM_INFO
	.align		4
.L_7:
        /*0008*/ 	.byte	0x04, 0x17
        /*000a*/ 	.short	(.L_9 - .L_8)
.L_8:
        /*000c*/ 	.word	0x00000000
        /*0010*/ 	.short	0x0006
        /*0012*/ 	.short	0x0030
        /*0014*/ 	.byte	0x00, 0xf5, 0x21, 0x00


	//----- nvinfo : EIATTR_KPARAM_INFO
	.align		4
.L_9:
        /*0018*/ 	.byte	0x04, 0x17
        /*001a*/ 	.short	(.L_11 - .L_10)
.L_10:
        /*001c*/ 	.word	0x00000000
        /*0020*/ 	.short	0x0005
        /*0022*/ 	.short	0x0028
        /*0024*/ 	.byte	0x00, 0xf0, 0x11, 0x00


	//----- nvinfo : EIATTR_KPARAM_INFO
	.align		4
.L_11:
        /*0028*/ 	.byte	0x04, 0x17
        /*002a*/ 	.short	(.L_13 - .L_12)
.L_12:
        /*002c*/ 	.word	0x00000000
        /*0030*/ 	.short	0x0004
        /*0032*/ 	.short	0x0020
        /*0034*/ 	.byte	0x00, 0xf5, 0x21, 0x00


	//----- nvinfo : EIATTR_KPARAM_INFO
	.align		4
.L_13:
        /*0038*/ 	.byte	0x04, 0x17
        /*003a*/ 	.short	(.L_15 - .L_14)
.L_14:
        /*003c*/ 	.word	0x00000000
        /*0040*/ 	.short	0x0003
        /*0042*/ 	.short	0x0018
        /*0044*/ 	.byte	0x00, 0xf0, 0x11, 0x00


	//----- nvinfo : EIATTR_KPARAM_INFO
	.align		4
.L_15:
        /*0048*/ 	.byte	0x04, 0x17
        /*004a*/ 	.short	(.L_17 - .L_16)
.L_16:
        /*004c*/ 	.word	0x00000000
        /*0050*/ 	.short	0x0002
        /*0052*/ 	.short	0x0010
        /*0054*/ 	.byte	0x00, 0xf5, 0x21, 0x00


	//----- nvinfo : EIATTR_KPARAM_INFO
	.align		4
.L_17:
        /*0058*/ 	.byte	0x04, 0x17
        /*005a*/ 	.short	(.L_19 - .L_18)
.L_18:
        /*005c*/ 	.word	0x00000000
        /*0060*/ 	.short	0x0001
        /*0062*/ 	.short	0x0008
        /*0064*/ 	.byte	0x00, 0xf0, 0x11, 0x00


	//----- nvinfo : EIATTR_KPARAM_INFO
	.align		4
.L_19:
        /*0068*/ 	.byte	0x04, 0x17
        /*006a*/ 	.short	(.L_21 - .L_20)
.L_20:
        /*006c*/ 	.word	0x00000000
        /*0070*/ 	.short	0x0000
        /*0072*/ 	.short	0x0000
        /*0074*/ 	.byte	0x00, 0xf5, 0x21, 0x00


	//----- nvinfo : EIATTR_SPARSE_MMA_MASK
	.align		4
.L_21:
        /*0078*/ 	.byte	0x03, 0x50
        /*007a*/ 	.short	0x0000


	//----- nvinfo : EIATTR_MAXREG_COUNT
	.align		4
        /*007c*/ 	.byte	0x03, 0x1b
        /*007e*/ 	.short	0x00ff


	//----- nvinfo : EIATTR_NUM_BARRIERS
	.align		4
        /*0080*/ 	.byte	0x02, 0x4c
        /*0082*/ 	.byte	0x01
	.zero		1


	//----- nvinfo : EIATTR_MERCURY_ISA_VERSION
	.align		4
        /*0084*/ 	.byte	0x03, 0x5f
        /*0086*/ 	.short	0x0101


	//----- nvinfo : EIATTR_INT_WARP_WIDE_INSTR_OFFSETS
	.align		4
        /*0088*/ 	.byte	0x04, 0x31
        /*008a*/ 	.short	(.L_23 - .L_22)


	//   ....[0]....
.L_22:
        /*008c*/ 	.word	0x00000310


	//   ....[1]....
        /*0090*/ 	.word	0x000003a0


	//----- nvinfo : EIATTR_VRC_CTA_INIT_COUNT
	.align		4
.L_23:
        /*0094*/ 	.byte	0x02, 0x4a
	.zero		1
	.zero		1


	//----- nvinfo : EIATTR_EXIT_INSTR_OFFSETS
	.align		4
        /*0098*/ 	.byte	0x04, 0x1c
        /*009a*/ 	.short	(.L_25 - .L_24)


	//   ....[0]....
.L_24:
        /*009c*/ 	.word	0x00000500


	//----- nvinfo : EIATTR_CRS_STACK_SIZE
	.align		4
.L_25:
        /*00a0*/ 	.byte	0x04, 0x1e
        /*00a2*/ 	.short	(.L_27 - .L_26)
.L_26:
        /*00a4*/ 	.word	0x00000000


	//----- nvinfo : EIATTR_CBANK_PARAM_SIZE
	.align		4
.L_27:
        /*00a8*/ 	.byte	0x03, 0x19
        /*00aa*/ 	.short	0x0038


	//----- nvinfo : EIATTR_PARAM_CBANK
	.align		4
        /*00ac*/ 	.byte	0x04, 0x0a
        /*00ae*/ 	.short	(.L_29 - .L_28)
	.align		4
.L_28:
        /*00b0*/ 	.word	index@(.nv.constant0._Z3genPjiS_iS_iPi)
        /*00b4*/ 	.short	0x0380
        /*00b6*/ 	.short	0x0038


	//----- nvinfo : EIATTR_SW_WAR
	.align		4
.L_29:
        /*00b8*/ 	.byte	0x04, 0x36
        /*00ba*/ 	.short	(.L_31 - .L_30)
.L_30:
        /*00bc*/ 	.word	0x00000008
.L_31:


//--------------------- .nv.callgraph             --------------------------
	.section	.nv.callgraph,"",@"SHT_CUDA_CALLGRAPH"
	.align	4
	.sectionentsize	8
	.align		4
        /*0000*/ 	.word	0x00000000
	.align		4
        /*0004*/ 	.word	0xffffffff
	.align		4
        /*0008*/ 	.word	0x00000000
	.align		4
        /*000c*/ 	.word	0xfffffffe
	.align		4
        /*0010*/ 	.word	0x00000000
	.align		4
        /*0014*/ 	.word	0xfffffffd
	.align		4
        /*0018*/ 	.word	0x00000000
	.align		4
        /*001c*/ 	.word	0xfffffffc


//--------------------- .text._Z3genPjiS_iS_iPi   --------------------------
	.section	.text._Z3genPjiS_iS_iPi,"ax",@progbits
	.align	128
        .global         _Z3genPjiS_iS_iPi
        .type           _Z3genPjiS_iS_iPi,@function
        .size           _Z3genPjiS_iS_iPi,(.L_x_11 - _Z3genPjiS_iS_iPi)
        .other          _Z3genPjiS_iS_iPi,@"STO_CUDA_ENTRY STV_DEFAULT"
_Z3genPjiS_iS_iPi:
.text._Z3genPjiS_iS_iPi:
[----:B------:R-:W-:Y:S01]  /*0000*/  LDC R1, c[0x0][0x37c] ;  /* 0x0000df00ff017b82 */ /* 0x000fe20000000800 */
[----:B------:R-:W0:Y:S07]  /*0010*/  S2R R7, SR_TID.X ;  /* 0x0000000000077919 */ /* 0x000e2e0000002100 */
[----:B------:R-:W0:Y:S01]  /*0020*/  LDC R10, c[0x0][0x398] ;  /* 0x0000e600ff0a7b82 */ /* 0x000e220000000800 */
[----:B------:R-:W1:Y:S01]  /*0030*/  LDCU.64 UR4, c[0x0][0x358] ;  /* 0x00006b00ff0477ac */ /* 0x000e620008000a00 */
[----:B------:R-:W-:Y:S06]  /*0040*/  BSSY.RECONVERGENT B0, `(.L_x_0) ;  /* 0x0000011000007945 */ /* 0x000fec0003800200 */
[----:B------:R-:W2:Y:S08]  /*0050*/  S2UR UR6, SR_CTAID.X ;  /* 0x00000000000679c3 */ /* 0x000eb00000002500 */
[----:B------:R-:W2:Y:S01]  /*0060*/  LDC R8, c[0x0][0x360] ;  /* 0x0000d800ff087b82 */ /* 0x000ea20000000800 */
[----:B0-----:R-:W-:Y:S01]  /*0070*/  ISETP.GE.AND P0, PT, R7, R10, PT ;  /* 0x0000000a0700720c */ /* 0x001fe20003f06270 */
[----:B--2---:R-:W-:-:S12]  /*0080*/  IMAD R0, R8, UR6, R7 ;  /* 0x0000000608007c24 */ /* 0x004fd8000f8e0207 */
[----:B-1----:R-:W-:Y:S05]  /*0090*/  @P0 BRA `(.L_x_1) ;  /* 0x00000000002c0947 */ /* 0x002fea0003800000 */
[----:B------:R-:W0:Y:S01]  /*00a0*/  S2R R3, SR_CgaCtaId ;  /* 0x0000000000037919 */ /* 0x000e220000008800 */
[----:B------:R-:W1:Y:S01]  /*00b0*/  LDC.64 R4, c[0x0][0x390] ;  /* 0x0000e400ff047b82 */ /* 0x000e620000000a00 */
[----:B------:R-:W-:-:S04]  /*00c0*/  MOV R2, 0x400 ;  /* 0x0000040000027802 */ /* 0x000fc80000000f00 */
[----:B0-----:R-:W-:-:S07]  /*00d0*/  LEA R6, R3, R2, 0x18 ;  /* 0x0000000203067211 */ /* 0x001fce00078ec0ff */
.L_x_2:
[----:B01----:R-:W-:-:S06]  /*00e0*/  IMAD.WIDE R2, R7, 0x4, R4 ;  /* 0x0000000407027825 */ /* 0x003fcc00078e0204 */
[----:B------:R-:W2:Y:S01]  /*00f0*/  LDG.E R2, desc[UR4][R2.64] ;  /* 0x0000000402027981 */ /* 0x000ea2000c1e1900 */
[----:B------:R-:W-:Y:S02]  /*0100*/  IMAD R9, R7, 0x4, R6 ;  /* 0x0000000407097824 */ /* 0x000fe400078e0206 */
[----:B------:R-:W-:-:S05]  /*0110*/  IMAD.IADD R7, R8, 0x1, R7 ;  /* 0x0000000108077824 */ /* 0x000fca00078e0207 */
[----:B------:R-:W-:Y:S01]  /*0120*/  ISETP.GE.AND P0, PT, R7, R10, PT ;  /* 0x0000000a0700720c */ /* 0x000fe20003f06270 */
[----:B--2---:R0:W-:-:S12]  /*0130*/  STS [R9], R2 ;  /* 0x0000000209007388 */ /* 0x0041d80000000800 */
[----:B------:R-:W-:Y:S05]  /*0140*/  @!P0 BRA `(.L_x_2) ;  /* 0xfffffffc00e48947 */ /* 0x000fea000383ffff */
.L_x_1:
[----:B------:R-:W-:Y:S05]  /*0150*/  BSYNC.RECONVERGENT B0 ;  /* 0x0000000000007941 */ /* 0x000fea0003800200 */
.L_x_0:
[----:B------:R-:W1:Y:S01]  /*0160*/  LDCU UR6, c[0x0][0x388] ;  /* 0x00007100ff0677ac */ /* 0x000e620008000800 */
[----:B------:R-:W-:Y:S01]  /*0170*/  BAR.SYNC.DEFER_BLOCKING 0x0 ;  /* 0x0000000000007b1d */ /* 0x000fe20000010000 */
[----:B------:R-:W-:-:S05]  /*0180*/  ISETP.GE.AND P0, PT, R10, 0x1, PT ;  /* 0x000000010a00780c */ /* 0x000fca0003f06270 */
[----:B------:R-:W2:Y:S01]  /*0190*/  LDCU UR8, c[0x0][0x398] ;  /* 0x00007300ff0877ac */ /* 0x000ea20008000800 */
[----:B------:R-:W-:Y:S01]  /*01a0*/  BSSY B0, `(.L_x_3) ;  /* 0x0000032000007945 */ /* 0x000fe20003800000 */
[----:B------:R-:W3:Y:S01]  /*01b0*/  LDCU UR7, c[0x0][0x3a8] ;  /* 0x00007500ff0777ac */ /* 0x000ee20008000800 */
[----:B-1----:R-:W-:-:S13]  /*01c0*/  ISETP.GE.OR P0, PT, R0, UR6, !P0 ;  /* 0x0000000600007c0c */ /* 0x002fda000c706670 */
[----:B--23--:R-:W-:Y:S05]  /*01d0*/  @P0 BRA `(.L_x_4) ;  /* 0x0000000000b80947 */ /* 0x00cfea0003800000 */
[----:B------:R-:W1:Y:S01]  /*01e0*/  LDCU UR6, c[0x0][0x370] ;  /* 0x00006e00ff0677ac */ /* 0x000e620008000800 */
[----:B------:R-:W-:Y:S02]  /*01f0*/  IMAD.MOV.U32 R4, RZ, RZ, R0 ;  /* 0x000000ffff047224 */ /* 0x000fe400078e0000 */
[----:B-1----:R-:W-:-:S07]  /*0200*/  IMAD R5, R8, UR6, RZ ;  /* 0x0000000608057c24 */ /* 0x002fce000f8e02ff */
.L_x_9:
[----:B0-----:R-:W1:Y:S01]  /*0210*/  LDC.64 R6, c[0x0][0x380] ;  /* 0x0000e000ff067b82 */ /* 0x001e620000000a00 */
[----:B0-----:R-:W0:Y:S07]  /*0220*/  S2R R9, SR_CgaCtaId ;  /* 0x0000000000097919 */ /* 0x001e2e0000008800 */
[----:B------:R-:W2:Y:S01]  /*0230*/  LDC.64 R2, c[0x0][0x3a0] ;  /* 0x0000e800ff027b82 */ /* 0x000ea20000000a00 */
[----:B-1----:R-:W-:-:S05]  /*0240*/  IMAD.WIDE R6, R4, 0x4, R6 ;  /* 0x0000000404067825 */ /* 0x002fca00078e0206 */
[----:B------:R1:W5:Y:S01]  /*0250*/  LDG.E R13, desc[UR4][R6.64] ;  /* 0x00000004060d7981 */ /* 0x000362000c1e1900 */
[----:B------:R-:W-:Y:S01]  /*0260*/  MOV R8, 0x400 ;  /* 0x0000040000087802 */ /* 0x000fe20000000f00 */
[----:B------:R-:W-:Y:S03]  /*0270*/  BSSY B1, `(.L_x_5) ;  /* 0x0000020000017945 */ /* 0x000fe60003800000 */
[----:B0-----:R-:W-:Y:S01]  /*0280*/  LEA R15, R9, R8, 0x18 ;  /* 0x00000008090f7211 */ /* 0x001fe200078ec0ff */
[----:B--2---:R-:W-:-:S07]  /*0290*/  IMAD.MOV.U32 R8, RZ, RZ, RZ ;  /* 0x000000ffff087224 */ /* 0x004fce00078e00ff */
.L_x_8:
[----:B01----:R-:W-:Y:S01]  /*02a0*/  LEA R6, R8, R15, 0x2 ;  /* 0x0000000f08067211 */ /* 0x003fe200078e10ff */
[----:B------:R-:W-:Y:S05]  /*02b0*/  YIELD ;  /* 0x0000000000007946 */ /* 0x000fea0003800000 */
[----:B------:R-:W0:Y:S01]  /*02c0*/  LDS R14, [R6] ;  /* 0x00000000060e7984 */ /* 0x000e220000000800 */
[----:B------:R-:W-:Y:S01]  /*02d0*/  BSSY.RELIABLE B2, `(.L_x_6) ;  /* 0x0000016000027945 */ /* 0x000fe20003800100 */
[----:B0----5:R-:W-:-:S13]  /*02e0*/  LOP3.LUT P0, RZ, R14, R13, RZ, 0xc0, !PT ;  /* 0x0000000d0eff7212 */ /* 0x021fda000780c0ff */
[----:B------:R-:W-:Y:S05]  /*02f0*/  @P0 BRA `(.L_x_7) ;  /* 0x00000000004c0947 */ /* 0x000fea0003800000 */
[----:B------:R-:W0:Y:S01]  /*0300*/  S2R R9, SR_LANEID ;  /* 0x0000000000097919 */ /* 0x000e220000000000 */
[----:B------:R-:W-:Y:S01]  /*0310*/  VOTEU.ANY UR6, UPT, PT ;  /* 0x0000000000067886 */ /* 0x000fe200038e0100 */
[----:B------:R-:W1:Y:S01]  /*0320*/  LDC.64 R6, c[0x0][0x3b0] ;  /* 0x0000ec00ff067b82 */ /* 0x000e620000000a00 */
[----:B------:R-:W0:Y:S08]  /*0330*/  FLO.U32 R10, UR6 ;  /* 0x00000006000a7d00 */ /* 0x000e3000080e0000 */
[----:B------:R-:W1:Y:S01]  /*0340*/  POPC R11, UR6 ;  /* 0x00000006000b7d09 */ /* 0x000e620008000000 */
[----:B0-----:R-:W-:-:S13]  /*0350*/  ISETP.EQ.U32.AND P0, PT, R10, R9, PT ;  /* 0x000000090a00720c */ /* 0x001fda0003f02070 */
[----:B-1----:R-:W2:Y:S01]  /*0360*/  @P0 ATOMG.E.ADD.STRONG.GPU PT, R7, desc[UR4][R6.64], R11 ;  /* 0x8000000b060709a8 */ /* 0x002ea200081ef104 */
[----:B------:R-:W0:Y:S02]  /*0370*/  S2R R12, SR_LTMASK ;  /* 0x00000000000c7919 */ /* 0x000e240000003900 */
[----:B0-----:R-:W-:-:S06]  /*0380*/  LOP3.LUT R12, R12, UR6, RZ, 0xc0, !PT ;  /* 0x000000060c0c7c12 */ /* 0x001fcc000f8ec0ff */
[----:B------:R-:W0:Y:S01]  /*0390*/  POPC R12, R12 ;  /* 0x0000000c000c7309 */ /* 0x000e220000000000 */
[----:B--2---:R-:W0:Y:S02]  /*03a0*/  SHFL.IDX PT, R9, R7, R10, 0x1f ;  /* 0x00001f0a07097589 */ /* 0x004e2400000e0000 */
[----:B0-----:R-:W-:-:S05]  /*03b0*/  IMAD.IADD R9, R9, 0x1, R12 ;  /* 0x0000000109097824 */ /* 0x001fca00078e020c */
[----:B------:R-:W-:-:S13]  /*03c0*/  ISETP.GE.AND P0, PT, R9, UR7, PT ;  /* 0x0000000709007c0c */ /* 0x000fda000bf06270 */
[----:B------:R-:W-:Y:S05]  /*03d0*/  @P0 BREAK.RELIABLE B2 ;  /* 0x0000000000020942 */ /* 0x000fea0003800100 */
[----:B------:R-:W-:Y:S05]  /*03e0*/  @P0 BREAK B1 ;  /* 0x0000000000010942 */ /* 0x000fea0003800000 */
[----:B------:R-:W-:Y:S05]  /*03f0*/  @P0 BRA `(.L_x_4) ;  /* 0x0000000000300947 */ /* 0x000fea0003800000 */
[----:B------:R-:W-:Y:S02]  /*0400*/  IMAD.IADD R11, R13, 0x1, R14 ;  /* 0x000000010d0b7824 */ /* 0x000fe400078e020e */
[----:B------:R-:W-:-:S05]  /*0410*/  IMAD.WIDE R6, R9, 0x4, R2 ;  /* 0x0000000409067825 */ /* 0x000fca00078e0202 */
[----:B------:R0:W-:Y:S02]  /*0420*/  STG.E desc[UR4][R6.64], R11 ;  /* 0x0000000b06007986 */ /* 0x0001e4000c101904 */
.L_x_7:
[----:B------:R-:W-:Y:S05]  /*0430*/  BSYNC.RELIABLE B2 ;  /* 0x0000000000027941 */ /* 0x000fea0003800100 */
.L_x_6:
[----:B------:R-:W-:-:S04]  /*0440*/  IADD3 R8, PT, PT, R8, 0x1, RZ ;  /* 0x0000000108087810 */ /* 0x000fc80007ffe0ff */
[----:B------:R-:W-:-:S13]  /*0450*/  ISETP.NE.AND P0, PT, R8, UR8, PT ;  /* 0x0000000808007c0c */ /* 0x000fda000bf05270 */
[----:B------:R-:W-:Y:S05]  /*0460*/  @P0 BRA `(.L_x_8) ;  /* 0xfffffffc008c0947 */ /* 0x000fea000383ffff */
[----:B------:R-:W-:Y:S05]  /*0470*/  BSYNC B1 ;  /* 0x0000000000017941 */ /* 0x000fea0003800000 */
.L_x_5:
[----:B------:R-:W1:Y:S01]  /*0480*/  LDCU UR6, c[0x0][0x388] ;  /* 0x00007100ff0677ac */ /* 0x000e620008000800 */
[----:B------:R-:W-:-:S05]  /*0490*/  IMAD.IADD R4, R5, 0x1, R4 ;  /* 0x0000000105047824 */ /* 0x000fca00078e0204 */
[----:B-1----:R-:W-:-:S13]  /*04a0*/  ISETP.GE.AND P0, PT, R4, UR6, PT ;  /* 0x0000000604007c0c */ /* 0x002fda000bf06270 */
[----:B------:R-:W-:Y:S05]  /*04b0*/  @!P0 BRA `(.L_x_9) ;  /* 0xfffffffc00548947 */ /* 0x000fea000383ffff */
.L_x_4:
[----:B------:R-:W-:Y:S05]  /*04c0*/  BSYNC B0 ;  /* 0x0000000000007941 */ /* 0x000fea0003800000 */
.L_x_3:
[----:B0-----:R-:W0:Y:S02]  /*04d0*/  LDC.64 R2, c[0x0][0x3a0] ;  /* 0x0000e800ff027b82 */ /* 0x001e240000000a00 */
[----:B0-----:R-:W-:-:S05]  /*04e0*/  IMAD.WIDE R2, R0, 0x4, R2 ;  /* 0x0000000400027825 */ /* 0x001fca00078e0202 */
[----:B------:R-:W-:Y:S01]  /*04f0*/  STG.E desc[UR4][R2.64], RZ ;  /* 0x000000ff02007986 */ /* 0x000fe2000c101904 */
[----:B------:R-:W-:Y:S05]  /*0500*/  EXIT ;  /* 0x000000000000794d */ /* 0x000fea0003800000 */
.L_x_10:
[----:B------:R-:W-:-:S00]  /*0510*/  BRA `(.L_x_10) ;  /* 0xfffffffc00fc7947 */ /* 0x000fc0000383ffff */
[----:B------:R-:W-:-:S00]  /*0520*/  NOP ;  /* 0x0000000000007918 */ /* 0x000fc00000000000 */
        /* <DEDUP_REMOVED lines=13> */
.L_x_11:


//--------------------- .nv.shared._Z3genPjiS_iS_iPi --------------------------
	.section	.nv.shared._Z3genPjiS_iS_iPi,"aw",@nobits
	.sectionflags	@""
	.align	4
.nv.shared._Z3genPjiS_iS_iPi:
	.zero		2048


//--------------------- .nv.shared.reserved.0     --------------------------
	.section	.nv.shared.reserved.0,"aw",@nobits
	.weak		__nv_reservedSMEM_offset_0_alias
	.size		__nv_reservedSMEM_offset_0_alias, 0, 64
	.other		__nv_reservedSMEM_offset_0_alias,@"STO_CUDA_RESERVED_SHARED STV_DEFAULT"
__nv_reservedSMEM_offset_0_alias:
	.zero		0
	.zero		64


//--------------------- .nv.constant0._Z3genPjiS_iS_iPi --------------------------
	.section	.nv.constant0._Z3genPjiS_iS_iPi,"a",@progbits
	.sectionflags	@""
	.align	4
.nv.constant0._Z3genPjiS_iS_iPi:
	.zero		952


//--------------------- SYMBOLS --------------------------

	.type		.nv.reservedSmem.offset0,@object
	.size		.nv.reservedSmem.offset0,0x4
	.type		.nv.reservedSmem.cap,@object
	.size		.nv.reservedSmem.cap,0x4
